	.headerflags	@"EF_CUDA_TEXMODE_UNIFIED EF_CUDA_64BIT_ADDRESS EF_CUDA_ACCELERATORS EF_CUDA_SM90 EF_CUDA_VIRTUAL_SM(EF_CUDA_SM90)"
	.elftype	@"ET_EXEC"


//--------------------- .nv.info                  --------------------------
	.section	.nv.info,"",@"SHT_CUDA_INFO"
	.align	4


	//----- nvinfo : EIATTR_REGCOUNT
	.align		4
        /*0000*/ 	.byte	0x04, 0x2f
        /*0002*/ 	.short	(.L_1 - .L_0)
	.align		4
.L_0:
        /*0004*/ 	.word	index@(triton_poi_fused_bmm_0)
        /*0008*/ 	.word	0x0000000c


	//----- nvinfo : EIATTR_MIN_STACK_SIZE
	.align		4
.L_1:
        /*000c*/ 	.byte	0x04, 0x12
        /*000e*/ 	.short	(.L_3 - .L_2)
	.align		4
.L_2:
        /*0010*/ 	.word	index@(triton_poi_fused_bmm_0)
        /*0014*/ 	.word	0x00000000


	//----- nvinfo : EIATTR_FRAME_SIZE
	.align		4
.L_3:
        /*0018*/ 	.byte	0x04, 0x11
        /*001a*/ 	.short	(.L_5 - .L_4)
	.align		4
.L_4:
        /*001c*/ 	.word	index@(triton_poi_fused_bmm_0)
        /*0020*/ 	.word	0x00000000


	//----- nvinfo : EIATTR_MIN_STACK_SIZE
	.align		4
.L_5:
        /*0024*/ 	.byte	0x04, 0x12
        /*0026*/ 	.short	(.L_7 - .L_6)
	.align		4
.L_6:
        /*0028*/ 	.word	index@(triton_poi_fused_bmm_0)
        /*002c*/ 	.word	0x00000000
.L_7:


//--------------------- .nv.info.triton_poi_fused_bmm_0 --------------------------
	.section	.nv.info.triton_poi_fused_bmm_0,"",@"SHT_CUDA_INFO"
	.sectionflags	@""
	.align	4


	//----- nvinfo : EIATTR_CUDA_API_VERSION
	.align		4
        /*0000*/ 	.byte	0x04, 0x37
        /*0002*/ 	.short	(.L_9 - .L_8)
.L_8:
        /*0004*/ 	.word	0x0000007c


	//----- nvinfo : EIATTR_KPARAM_INFO
	.align		4
.L_9:
        /*0008*/ 	.byte	0x04, 0x17
        /*000a*/ 	.short	(.L_11 - .L_10)
.L_10:
        /*000c*/ 	.word	0x00000000
        /*0010*/ 	.short	0x0002
        /*0012*/ 	.short	0x0010
        /*0014*/ 	.byte	0x00, 0xf0, 0x11, 0x00


	//----- nvinfo : EIATTR_KPARAM_INFO
	.align		4
.L_11:
        /*0018*/ 	.byte	0x04, 0x17
        /*001a*/ 	.short	(.L_13 - .L_12)
.L_12:
        /*001c*/ 	.word	0x00000000
        /*0020*/ 	.short	0x0001
        /*0022*/ 	.short	0x0008
        /*0024*/ 	.byte	0x00, 0xf4, 0x21, 0x00


	//----- nvinfo : EIATTR_KPARAM_INFO
	.align		4
.L_13:
        /*0028*/ 	.byte	0x04, 0x17
        /*002a*/ 	.short	(.L_15 - .L_14)
.L_14:
        /*002c*/ 	.word	0x00000000
        /*0030*/ 	.short	0x0000
        /*0032*/ 	.short	0x0000
        /*0034*/ 	.byte	0x00, 0xf4, 0x21, 0x00


	//----- nvinfo : EIATTR_SPARSE_MMA_MASK
	.align		4
.L_15:
        /*0038*/ 	.byte	0x03, 0x50
        /*003a*/ 	.short	0x0000


	//----- nvinfo : EIATTR_MAXREG_COUNT
	.align		4
        /*003c*/ 	.byte	0x03, 0x1b
        /*003e*/ 	.short	0x00ff


	//----- nvinfo : EIATTR_EXIT_INSTR_OFFSETS
	.align		4
        /*0040*/ 	.byte	0x04, 0x1c
        /*0042*/ 	.short	(.L_17 - .L_16)


	//   ....[0]....
.L_16:
        /*0044*/ 	.word	0x00000110


	//   ....[1]....
        /*0048*/ 	.word	0x00000130


	//----- nvinfo : EIATTR_REQNTID
	.align		4
.L_17:
        /*004c*/ 	.byte	0x04, 0x10
        /*004e*/ 	.short	(.L_19 - .L_18)
.L_18:
        /*0050*/ 	.word	0x00000080
        /*0054*/ 	.word	0x00000001
        /*0058*/ 	.word	0x00000001


	//----- nvinfo : EIATTR_CRS_STACK_SIZE
	.align		4
.L_19:
        /*005c*/ 	.byte	0x04, 0x1e
        /*005e*/ 	.short	(.L_21 - .L_20)
.L_20:
        /*0060*/ 	.word	0x00000000


	//----- nvinfo : EIATTR_CBANK_PARAM_SIZE
	.align		4
.L_21:
        /*0064*/ 	.byte	0x03, 0x19
        /*0066*/ 	.short	0x0014


	//----- nvinfo : EIATTR_PARAM_CBANK
	.align		4
        /*0068*/ 	.byte	0x04, 0x0a
        /*006a*/ 	.short	(.L_23 - .L_22)
	.align		4
.L_22:
        /*006c*/ 	.word	index@(.nv.constant0.triton_poi_fused_bmm_0)
        /*0070*/ 	.short	0x0210
        /*0072*/ 	.short	0x0014


	//----- nvinfo : EIATTR_SW_WAR
	.align		4
.L_23:
        /*0074*/ 	.byte	0x04, 0x36
        /*0076*/ 	.short	(.L_25 - .L_24)
.L_24:
        /*0078*/ 	.word	0x00000008
.L_25:


//--------------------- .nv.callgraph             --------------------------
	.section	.nv.callgraph,"",@"SHT_CUDA_CALLGRAPH"
	.align	4
	.sectionentsize	8
	.align		4
        /*0000*/ 	.word	0x00000000
	.align		4
        /*0004*/ 	.word	0xffffffff
	.align		4
        /*0008*/ 	.word	0x00000000
	.align		4
        /*000c*/ 	.word	0xfffffffe
	.align		4
        /*0010*/ 	.word	0x00000000
	.align		4
        /*0014*/ 	.word	0xfffffffd
	.align		4
        /*0018*/ 	.word	0x00000000
	.align		4
        /*001c*/ 	.word	0xfffffffc


//--------------------- .text.triton_poi_fused_bmm_0 --------------------------
	.section	.text.triton_poi_fused_bmm_0,"ax",@progbits
	.align	128
        .global         triton_poi_fused_bmm_0
        .type           triton_poi_fused_bmm_0,@function
        .size           triton_poi_fused_bmm_0,(.L_x_3 - triton_poi_fused_bmm_0)
        .other          triton_poi_fused_bmm_0,@"STO_CUDA_ENTRY STV_DEFAULT"
triton_poi_fused_bmm_0:
.text.triton_poi_fused_bmm_0:
[----:B------:R-:W0:Y:S02]  /*0000*/  LDC R1, c[0x0][0x28] ;  /* 0x00000a00ff017b82 */ /* 0x000e240000000800 */
[----:B------:R-:W1:Y:S01]  /*0010*/  S2R R0, SR_TID.X ;  /* 0x0000000000007919 */ /* 0x000e620000002100 */
[----:B------:R-:W2:Y:S01]  /*0020*/  LDC.64 R4, c[0x0][0x218] ;  /* 0x00008600ff047b82 */ /* 0x000ea20000000a00 */
[----:B------:R-:W-:Y:S01]  /*0030*/  ULDC.64 UR4, c[0x0][0x208] ;  /* 0x0000820000047ab9 */ /* 0x000fe20000000a00 */
[----:B------:R-:W-:Y:S01]  /*0040*/  BSSY B0, `(.L_x_0) ;  /* 0x000000c000007945 */ /* 0x000fe20003800000 */
[----:B------:R-:W3:Y:S05]  /*0050*/  S2R R7, SR_CTAID.X ;  /* 0x0000000000077919 */ /* 0x000eea0000002500 */
[----:B------:R-:W4:Y:S01]  /*0060*/  LDC.64 R2, c[0x0][0x210] ;  /* 0x00008400ff027b82 */ /* 0x000f220000000a00 */
[----:B-1----:R-:W-:-:S04]  /*0070*/  LOP3.LUT R0, R0, 0x7f, RZ, 0xc0, !PT ;  /* 0x0000007f00007812 */ /* 0x002fc800078ec0ff */
[----:B---3--:R-:W-:-:S04]  /*0080*/  LEA R7, R7, R0, 0x7 ;  /* 0x0000000007077211 */ /* 0x008fc800078e38ff */
[C---:B------:R-:W-:Y:S01]  /*0090*/  ISETP.GE.AND P0, PT, R7.reuse, 0x80, PT ;  /* 0x000000800700780c */ /* 0x040fe20003f06270 */
[C---:B--2---:R-:W-:Y:S01]  /*00a0*/  IMAD.WIDE R4, R7.reuse, 0x4, R4 ;  /* 0x0000000407047825 */ /* 0x044fe200078e0204 */
[----:B------:R-:W-:Y:S01]  /*00b0*/  SHF.L.U32 R9, R7, 0x1, RZ ;  /* 0x0000000107097819 */ /* 0x000fe200000006ff */
[----:B------:R-:W-:-:S04]  /*00c0*/  HFMA2.MMA R7, -RZ, RZ, 0, 0 ;  /* 0x00000000ff077435 */ /* 0x000fc800000001ff */
[----:B----4-:R-:W-:-:S06]  /*00d0*/  IMAD.WIDE R2, R9, 0x4, R2 ;  /* 0x0000000409027825 */ /* 0x010fcc00078e0202 */
[----:B------:R-:W-:Y:S05]  /*00e0*/  @P0 BRA `(.L_x_1) ;  /* 0x0000000000040947 */ /* 0x000fea0003800000 */
[----:B------:R1:W5:Y:S02]  /*00f0*/  LDG.E.EL R7, desc[UR4][R2.64] ;  /* 0x0000000402077981 */ /* 0x000364000c2e1900 */
.L_x_1:
[----:B------:R-:W-:Y:S05]  /*0100*/  BSYNC B0 ;  /* 0x0000000000007941 */ /* 0x000fea0003800000 */
.L_x_0:
[----:B------:R-:W-:Y:S05]  /*0110*/  @P0 EXIT ;  /* 0x000000000000094d */ /* 0x000fea0003800000 */
[----:B-----5:R-:W-:Y:S01]  /*0120*/  STG.E desc[UR4][R4.64], R7 ;  /* 0x0000000704007986 */ /* 0x020fe2000c101904 */
[----:B------:R-:W-:Y:S05]  /*0130*/  EXIT ;  /* 0x000000000000794d */ /* 0x000fea0003800000 */
.L_x_2:
[----:B------:R-:W-:-:S00]  /*0140*/  BRA `(.L_x_2) ;  /* 0xfffffffc00fc7947 */ /* 0x000fc0000383ffff */
[----:B------:R-:W-:-:S00]  /*0150*/  NOP ;  /* 0x0000000000007918 */ /* 0x000fc00000000000 */
        /* <DEDUP_REMOVED lines=10> */
.L_x_3:


//--------------------- .nv.constant0.triton_poi_fused_bmm_0 --------------------------
	.section	.nv.constant0.triton_poi_fused_bmm_0,"a",@progbits
	.sectionflags	@""
	.align	4
.nv.constant0.triton_poi_fused_bmm_0:
	.zero		548
